	.headerflags	@"EF_CUDA_TEXMODE_UNIFIED EF_CUDA_64BIT_ADDRESS EF_CUDA_ACCELERATORS EF_CUDA_SM90 EF_CUDA_VIRTUAL_SM(EF_CUDA_SM90)"
	.elftype	@"ET_EXEC"


//--------------------- .nv.info                  --------------------------
	.section	.nv.info,"",@"SHT_CUDA_INFO"
	.align	4


	//----- nvinfo : EIATTR_REGCOUNT
	.align		4
        /*0000*/ 	.byte	0x04, 0x2f
        /*0002*/ 	.short	(.L_3 - .L_2)
	.align		4
.L_2:
        /*0004*/ 	.word	index@(triton_poi_fused__native_batch_norm_legit_no_training_add_relu_19)
        /*0008*/ 	.word	0x00000014


	//----- nvinfo : EIATTR_MIN_STACK_SIZE
	.align		4
.L_3:
        /*000c*/ 	.byte	0x04, 0x12
        /*000e*/ 	.short	(.L_5 - .L_4)
	.align		4
.L_4:
        /*0010*/ 	.word	index@(triton_poi_fused__native_batch_norm_legit_no_training_add_relu_19)
        /*0014*/ 	.word	0x00000000


	//----- nvinfo : EIATTR_FRAME_SIZE
	.align		4
.L_5:
        /*0018*/ 	.byte	0x04, 0x11
        /*001a*/ 	.short	(.L_7 - .L_6)
	.align		4
.L_6:
        /*001c*/ 	.word	index@(triton_poi_fused__native_batch_norm_legit_no_training_add_relu_19)
        /*0020*/ 	.word	0x00000000


	//----- nvinfo : EIATTR_MIN_STACK_SIZE
	.align		4
.L_7:
        /*0024*/ 	.byte	0x04, 0x12
        /*0026*/ 	.short	(.L_9 - .L_8)
	.align		4
.L_8:
        /*0028*/ 	.word	index@(triton_poi_fused__native_batch_norm_legit_no_training_add_relu_19)
        /*002c*/ 	.word	0x00000000
.L_9:


//--------------------- .nv.info.triton_poi_fused__native_batch_norm_legit_no_training_add_relu_19 --------------------------
	.section	.nv.info.triton_poi_fused__native_batch_norm_legit_no_training_add_relu_19,"",@"SHT_CUDA_INFO"
	.sectionflags	@""
	.align	4


	//----- nvinfo : EIATTR_CUDA_API_VERSION
	.align		4
        /*0000*/ 	.byte	0x04, 0x37
        /*0002*/ 	.short	(.L_11 - .L_10)
.L_10:
        /*0004*/ 	.word	0x0000007c


	//----- nvinfo : EIATTR_KPARAM_INFO
	.align		4
.L_11:
        /*0008*/ 	.byte	0x04, 0x17
        /*000a*/ 	.short	(.L_13 - .L_12)
.L_12:
        /*000c*/ 	.word	0x00000000
        /*0010*/ 	.short	0x0007
        /*0012*/ 	.short	0x0038
        /*0014*/ 	.byte	0x00, 0xf0, 0x11, 0x00


	//----- nvinfo : EIATTR_KPARAM_INFO
	.align		4
.L_13:
        /*0018*/ 	.byte	0x04, 0x17
        /*001a*/ 	.short	(.L_15 - .L_14)
.L_14:
        /*001c*/ 	.word	0x00000000
        /*0020*/ 	.short	0x0006
        /*0022*/ 	.short	0x0030
        /*0024*/ 	.byte	0x00, 0xf4, 0x21, 0x00


	//----- nvinfo : EIATTR_KPARAM_INFO
	.align		4
.L_15:
        /*0028*/ 	.byte	0x04, 0x17
        /*002a*/ 	.short	(.L_17 - .L_16)
.L_16:
        /*002c*/ 	.word	0x00000000
        /*0030*/ 	.short	0x0005
        /*0032*/ 	.short	0x0028
        /*0034*/ 	.byte	0x00, 0xf4, 0x21, 0x00


	//----- nvinfo : EIATTR_KPARAM_INFO
	.align		4
.L_17:
        /*0038*/ 	.byte	0x04, 0x17
        /*003a*/ 	.short	(.L_19 - .L_18)
.L_18:
        /*003c*/ 	.word	0x00000000
        /*0040*/ 	.short	0x0004
        /*0042*/ 	.short	0x0020
        /*0044*/ 	.byte	0x00, 0xf4, 0x21, 0x00


	//----- nvinfo : EIATTR_KPARAM_INFO
	.align		4
.L_19:
        /*0048*/ 	.byte	0x04, 0x17
        /*004a*/ 	.short	(.L_21 - .L_20)
.L_20:
        /*004c*/ 	.word	0x00000000
        /*0050*/ 	.short	0x0003
        /*0052*/ 	.short	0x0018
        /*0054*/ 	.byte	0x00, 0xf4, 0x21, 0x00


	//----- nvinfo : EIATTR_KPARAM_INFO
	.align		4
.L_21:
        /*0058*/ 	.byte	0x04, 0x17
        /*005a*/ 	.short	(.L_23 - .L_22)
.L_22:
        /*005c*/ 	.word	0x00000000
        /*0060*/ 	.short	0x0002
        /*0062*/ 	.short	0x0010
        /*0064*/ 	.byte	0x00, 0xf4, 0x21, 0x00


	//----- nvinfo : EIATTR_KPARAM_INFO
	.align		4
.L_23:
        /*0068*/ 	.byte	0x04, 0x17
        /*006a*/ 	.short	(.L_25 - .L_24)
.L_24:
        /*006c*/ 	.word	0x00000000
        /*0070*/ 	.short	0x0001
        /*0072*/ 	.short	0x0008
        /*0074*/ 	.byte	0x00, 0xf4, 0x21, 0x00


	//----- nvinfo : EIATTR_KPARAM_INFO
	.align		4
.L_25:
        /*0078*/ 	.byte	0x04, 0x17
        /*007a*/ 	.short	(.L_27 - .L_26)
.L_26:
        /*007c*/ 	.word	0x00000000
        /*0080*/ 	.short	0x0000
        /*0082*/ 	.short	0x0000
        /*0084*/ 	.byte	0x00, 0xf4, 0x21, 0x00


	//----- nvinfo : EIATTR_SPARSE_MMA_MASK
	.align		4
.L_27:
        /*0088*/ 	.byte	0x03, 0x50
        /*008a*/ 	.short	0x0000


	//----- nvinfo : EIATTR_MAXREG_COUNT
	.align		4
        /*008c*/ 	.byte	0x03, 0x1b
        /*008e*/ 	.short	0x00ff


	//----- nvinfo : EIATTR_EXIT_INSTR_OFFSETS
	.align		4
        /*0090*/ 	.byte	0x04, 0x1c
        /*0092*/ 	.short	(.L_29 - .L_28)


	//   ....[0]....
.L_28:
        /*0094*/ 	.word	0x00000420


	//----- nvinfo : EIATTR_REQNTID
	.align		4
.L_29:
        /*0098*/ 	.byte	0x04, 0x10
        /*009a*/ 	.short	(.L_31 - .L_30)
.L_30:
        /*009c*/ 	.word	0x00000100
        /*00a0*/ 	.word	0x00000001
        /*00a4*/ 	.word	0x00000001


	//----- nvinfo : EIATTR_CBANK_PARAM_SIZE
	.align		4
.L_31:
        /*00a8*/ 	.byte	0x03, 0x19
        /*00aa*/ 	.short	0x003c


	//----- nvinfo : EIATTR_PARAM_CBANK
	.align		4
        /*00ac*/ 	.byte	0x04, 0x0a
        /*00ae*/ 	.short	(.L_33 - .L_32)
	.align		4
.L_32:
        /*00b0*/ 	.word	index@(.nv.constant0.triton_poi_fused__native_batch_norm_legit_no_training_add_relu_19)
        /*00b4*/ 	.short	0x0210
        /*00b6*/ 	.short	0x003c


	//----- nvinfo : EIATTR_SW_WAR
	.align		4
.L_33:
        /*00b8*/ 	.byte	0x04, 0x36
        /*00ba*/ 	.short	(.L_35 - .L_34)
.L_34:
        /*00bc*/ 	.word	0x00000008
.L_35:


//--------------------- .nv.callgraph             --------------------------
	.section	.nv.callgraph,"",@"SHT_CUDA_CALLGRAPH"
	.align	4
	.sectionentsize	8
	.align		4
        /*0000*/ 	.word	0x00000000
	.align		4
        /*0004*/ 	.word	0xffffffff
	.align		4
        /*0008*/ 	.word	0x00000000
	.align		4
        /*000c*/ 	.word	0xfffffffe
	.align		4
        /*0010*/ 	.word	0x00000000
	.align		4
        /*0014*/ 	.word	0xfffffffd
	.align		4
        /*0018*/ 	.word	0x00000000
	.align		4
        /*001c*/ 	.word	0xfffffffc


//--------------------- .nv.constant4             --------------------------
	.section	.nv.constant4,"a",@progbits
	.align	8
	.align		8
.nv.constant4:
        /*0000*/ 	.dword	_$_str
	.align		8
        /*0008*/ 	.dword	_$_str_$_2


//--------------------- .text.triton_poi_fused__native_batch_norm_legit_no_training_add_relu_19 --------------------------
	.section	.text.triton_poi_fused__native_batch_norm_legit_no_training_add_relu_19,"ax",@progbits
	.align	128
        .global         triton_poi_fused__native_batch_norm_legit_no_training_add_relu_19
        .type           triton_poi_fused__native_batch_norm_legit_no_training_add_relu_19,@function
        .size           triton_poi_fused__native_batch_norm_legit_no_training_add_relu_19,(.L_x_1 - triton_poi_fused__native_batch_norm_legit_no_training_add_relu_19)
        .other          triton_poi_fused__native_batch_norm_legit_no_training_add_relu_19,@"STO_CUDA_ENTRY STV_DEFAULT"
triton_poi_fused__native_batch_norm_legit_no_training_add_relu_19:
.text.triton_poi_fused__native_batch_norm_legit_no_training_add_relu_19:
[----:B------:R-:W-:Y:S01]  /*0000*/  LDC R1, c[0x0][0x28] ;  /* 0x00000a00ff017b82 */ /* 0x000fe20000000800 */
[----:B------:R-:W1:Y:S07]  /*0010*/  S2R R0, SR_TID.X ;  /* 0x0000000000007919 */ /* 0x000e6e0000002100 */
[----:B------:R-:W2:Y:S01]  /*0020*/  LDC.64 R2, c[0x0][0x220] ;  /* 0x00008800ff027b82 */ /* 0x000ea20000000a00 */
[----:B------:R-:W-:Y:S01]  /*0030*/  ULDC.64 UR4, c[0x0][0x208] ;  /* 0x0000820000047ab9 */ /* 0x000fe20000000a00 */
[----:B------:R-:W3:Y:S06]  /*0040*/  S2R R7, SR_CTAID.X ;  /* 0x0000000000077919 */ /* 0x000eec0000002500 */
[----:B------:R-:W4:Y:S08]  /*0050*/  LDC.64 R8, c[0x0][0x228] ;  /* 0x00008a00ff087b82 */ /* 0x000f300000000a00 */
[----:B------:R-:W5:Y:S08]  /*0060*/  LDC.64 R10, c[0x0][0x230] ;  /* 0x00008c00ff0a7b82 */ /* 0x000f700000000a00 */
[----:B------:R-:W4:Y:S01]  /*0070*/  LDC.64 R12, c[0x0][0x238] ;  /* 0x00008e00ff0c7b82 */ /* 0x000f220000000a00 */
[----:B-1----:R-:W-:-:S02]  /*0080*/  SHF.L.U32 R0, R0, 0x1, RZ ;  /* 0x0000000100007819 */ /* 0x002fc400000006ff */
[----:B---3--:R-:W-:Y:S02]  /*0090*/  SHF.R.S32.HI R5, RZ, 0x16, R7 ;  /* 0x00000016ff057819 */ /* 0x008fe40000011407 */
[----:B------:R-:W-:Y:S02]  /*00a0*/  LOP3.LUT R0, R0, 0x1fe, RZ, 0xc0, !PT ;  /* 0x000001fe00007812 */ /* 0x000fe400078ec0ff */
[----:B------:R-:W-:Y:S02]  /*00b0*/  SGXT R5, R5, 0x1 ;  /* 0x000000010505781a */ /* 0x000fe40000000200 */
[----:B------:R-:W-:Y:S02]  /*00c0*/  LEA R0, R7, R0, 0x9 ;  /* 0x0000000007007211 */ /* 0x000fe400078e48ff */
[----:B------:R-:W1:Y:S02]  /*00d0*/  LDC.64 R6, c[0x0][0x218] ;  /* 0x00008600ff067b82 */ /* 0x000e640000000a00 */
[----:B------:R-:W-:-:S04]  /*00e0*/  LEA.HI R5, R5, R0, RZ, 0x9 ;  /* 0x0000000005057211 */ /* 0x000fc800078f48ff */
[----:B------:R-:W-:-:S04]  /*00f0*/  LOP3.LUT R5, R5, 0xfffffe00, RZ, 0xc0, !PT ;  /* 0xfffffe0005057812 */ /* 0x000fc800078ec0ff */
[----:B------:R-:W-:Y:S02]  /*0100*/  IADD3 R15, R0, -R5, RZ ;  /* 0x80000005000f7210 */ /* 0x000fe40007ffe0ff */
[----:B------:R-:W3:Y:S03]  /*0110*/  LDC.64 R4, c[0x0][0x210] ;  /* 0x00008400ff047b82 */ /* 0x000ee60000000a00 */
[----:B--2---:R-:W-:-:S06]  /*0120*/  IMAD.WIDE R2, R15, 0x4, R2 ;  /* 0x000000040f027825 */ /* 0x004fcc00078e0202 */
[----:B------:R-:W2:Y:S01]  /*0130*/  LDG.E.EL.64 R2, desc[UR4][R2.64] ;  /* 0x0000000402027981 */ /* 0x000ea2000c2e1b00 */
[----:B-1----:R-:W-:-:S04]  /*0140*/  IMAD.WIDE R6, R15, 0x4, R6 ;  /* 0x000000040f067825 */ /* 0x002fc800078e0206 */
[C---:B----4-:R-:W-:Y:S02]  /*0150*/  IMAD.WIDE R8, R15.reuse, 0x4, R8 ;  /* 0x000000040f087825 */ /* 0x050fe400078e0208 */
[----:B------:R-:W4:Y:S02]  /*0160*/  LDG.E.EL.64 R6, desc[UR4][R6.64] ;  /* 0x0000000406067981 */ /* 0x000f24000c2e1b00 */
[----:B-----5:R-:W-:Y:S02]  /*0170*/  IMAD.WIDE R10, R15, 0x4, R10 ;  /* 0x000000040f0a7825 */ /* 0x020fe400078e020a */
[----:B------:R-:W5:Y:S02]  /*0180*/  LDG.E.EL.64 R8, desc[UR4][R8.64] ;  /* 0x0000000408087981 */ /* 0x000f64000c2e1b00 */
[C---:B---3--:R-:W-:Y:S02]  /*0190*/  IMAD.WIDE R4, R0.reuse, 0x4, R4 ;  /* 0x0000000400047825 */ /* 0x048fe400078e0204 */
[----:B------:R-:W5:Y:S04]  /*01a0*/  LDG.E.EL.64 R10, desc[UR4][R10.64] ;  /* 0x000000040a0a7981 */ /* 0x000f68000c2e1b00 */
[----:B------:R-:W4:Y:S01]  /*01b0*/  LDG.E.64 R4, desc[UR4][R4.64] ;  /* 0x0000000404047981 */ /* 0x000f22000c1e1b00 */
[----:B0-----:R-:W-:-:S06]  /*01c0*/  IMAD.WIDE R12, R0, 0x4, R12 ;  /* 0x00000004000c7825 */ /* 0x001fcc00078e020c */
[----:B------:R-:W3:Y:S01]  /*01d0*/  LDG.E.64 R12, desc[UR4][R12.64] ;  /* 0x000000040c0c7981 */ /* 0x000ee2000c1e1b00 */
[----:B------:R-:W-:Y:S01]  /*01e0*/  HFMA2.MMA R16, -RZ, RZ, 1.625, 0 ;  /* 0x3e800000ff107435 */ /* 0x000fe200000001ff */
[----:B--2---:R-:W-:Y:S01]  /*01f0*/  FADD R2, R2, 9.9999997473787516356e-06 ;  /* 0x3727c5ac02027421 */ /* 0x004fe20000000000 */
[----:B------:R-:W-:-:S03]  /*0200*/  FADD R3, R3, 9.9999997473787516356e-06 ;  /* 0x3727c5ac03037421 */ /* 0x000fc60000000000 */
[----:B------:R-:W0:Y:S08]  /*0210*/  MUFU.SQRT R14, R2 ;  /* 0x00000002000e7308 */ /* 0x000e300000002000 */
[----:B------:R1:W2:Y:S01]  /*0220*/  MUFU.SQRT R15, R3 ;  /* 0x00000003000f7308 */ /* 0x0002a20000002000 */
[C---:B0-----:R-:W-:Y:S02]  /*0230*/  FSETP.GT.AND P0, PT, R14.reuse, 8.50705917302346158658e+37, PT ;  /* 0x7e8000000e00780b */ /* 0x041fe40003f04000 */
[----:B------:R-:W-:Y:S01]  /*0240*/  FSETP.GEU.AND P2, PT, R14, 1.175494350822287508e-38, PT ;  /* 0x008000000e00780b */ /* 0x000fe20003f4e000 */
[----:B-1----:R-:W0:Y:S01]  /*0250*/  LDC.64 R2, c[0x0][0x240] ;  /* 0x00009000ff027b82 */ /* 0x002e220000000a00 */
[----:B--2---:R-:W-:-:S02]  /*0260*/  FSETP.GT.AND P1, PT, R15, 8.50705917302346158658e+37, PT ;  /* 0x7e8000000f00780b */ /* 0x004fc40003f24000 */
[----:B------:R-:W-:-:S07]  /*0270*/  FSETP.GEU.AND P3, PT, R15, 1.175494350822287508e-38, PT ;  /* 0x008000000f00780b */ /* 0x000fce0003f6e000 */
[----:B------:R-:W-:-:S04]  /*0280*/  @P0 FMUL R14, R14, 0.25 ;  /* 0x3e8000000e0e0820 */ /* 0x000fc80000400000 */
[----:B------:R-:W-:Y:S01]  /*0290*/  @!P2 FMUL R14, R14, 16777216 ;  /* 0x4b8000000e0ea820 */ /* 0x000fe20000400000 */
[----:B------:R-:W-:-:S04]  /*02a0*/  @P1 FMUL R15, R15, 0.25 ;  /* 0x3e8000000f0f1820 */ /* 0x000fc80000400000 */
[----:B------:R-:W-:Y:S01]  /*02b0*/  @!P3 FMUL R15, R15, 16777216 ;  /* 0x4b8000000f0fb820 */ /* 0x000fe20000400000 */
[----:B------:R-:W1:Y:S01]  /*02c0*/  MUFU.RCP R14, R14 ;  /* 0x0000000e000e7308 */ /* 0x000e620000001000 */
[----:B------:R-:W-:-:S07]  /*02d0*/  FSEL R17, R16, 1, P0 ;  /* 0x3f80000010117808 */ /* 0x000fce0000000000 */
[----:B------:R-:W2:Y:S01]  /*02e0*/  MUFU.RCP R15, R15 ;  /* 0x0000000f000f7308 */ /* 0x000ea20000001000 */
[----:B------:R-:W-:Y:S01]  /*02f0*/  FSEL R16, R16, 1, P1 ;  /* 0x3f80000010107808 */ /* 0x000fe20000800000 */
[----:B------:R-:W-:Y:S01]  /*0300*/  @!P2 FMUL R17, R17, 16777216 ;  /* 0x4b8000001111a820 */ /* 0x000fe20000400000 */
[----:B----4-:R-:W-:-:S03]  /*0310*/  FADD R4, R4, -R6 ;  /* 0x8000000604047221 */ /* 0x010fc60000000000 */
[----:B------:R-:W-:Y:S01]  /*0320*/  @!P3 FMUL R16, R16, 16777216 ;  /* 0x4b8000001010b820 */ /* 0x000fe20000400000 */
[----:B-1----:R-:W-:Y:S01]  /*0330*/  FMUL R17, R14, R17 ;  /* 0x000000110e117220 */ /* 0x002fe20000400000 */
[----:B------:R-:W-:-:S03]  /*0340*/  FADD R5, R5, -R7 ;  /* 0x8000000705057221 */ /* 0x000fc60000000000 */
[----:B------:R-:W-:Y:S01]  /*0350*/  FMUL R17, R4, R17 ;  /* 0x0000001104117220 */ /* 0x000fe20000400000 */
[----:B--2---:R-:W-:-:S03]  /*0360*/  FMUL R16, R15, R16 ;  /* 0x000000100f107220 */ /* 0x004fc60000400000 */
[----:B-----5:R-:W-:Y:S01]  /*0370*/  FFMA R17, R8, R17, R10 ;  /* 0x0000001108117223 */ /* 0x020fe2000000000a */
[----:B------:R-:W-:-:S04]  /*0380*/  FMUL R16, R5, R16 ;  /* 0x0000001005107220 */ /* 0x000fc80000400000 */
[----:B------:R-:W-:Y:S01]  /*0390*/  FFMA R16, R9, R16, R11 ;  /* 0x0000001009107223 */ /* 0x000fe2000000000b */
[----:B---3--:R-:W-:Y:S01]  /*03a0*/  FSETP.GEU.AND P0, PT, R17, -R12, PT ;  /* 0x8000000c1100720b */ /* 0x008fe20003f0e000 */
[----:B------:R-:W-:Y:S02]  /*03b0*/  FADD R12, R12, R17 ;  /* 0x000000110c0c7221 */ /* 0x000fe40000000000 */
[----:B------:R-:W-:Y:S01]  /*03c0*/  FADD R4, R13, R16 ;  /* 0x000000100d047221 */ /* 0x000fe20000000000 */
[----:B------:R-:W-:Y:S01]  /*03d0*/  FSETP.GEU.AND P1, PT, R16, -R13, PT ;  /* 0x8000000d1000720b */ /* 0x000fe20003f2e000 */
[----:B0-----:R-:W-:Y:S01]  /*03e0*/  IMAD.WIDE R2, R0, 0x4, R2 ;  /* 0x0000000400027825 */ /* 0x001fe200078e0202 */
[----:B------:R-:W-:Y:S02]  /*03f0*/  FSEL R12, R12, RZ, P0 ;  /* 0x000000ff0c0c7208 */ /* 0x000fe40000000000 */
[----:B------:R-:W-:-:S05]  /*0400*/  FSEL R13, R4, RZ, P1 ;  /* 0x000000ff040d7208 */ /* 0x000fca0000800000 */
[----:B------:R-:W-:Y:S01]  /*0410*/  STG.E.64 desc[UR4][R2.64], R12 ;  /* 0x0000000c02007986 */ /* 0x000fe2000c101b04 */
[----:B------:R-:W-:Y:S05]  /*0420*/  EXIT ;  /* 0x000000000000794d */ /* 0x000fea0003800000 */
.L_x_0:
[----:B------:R-:W-:-:S00]  /*0430*/  BRA `(.L_x_0) ;  /* 0xfffffffc00fc7947 */ /* 0x000fc0000383ffff */
[----:B------:R-:W-:-:S00]  /*0440*/  NOP ;  /* 0x0000000000007918 */ /* 0x000fc00000000000 */
        /* <DEDUP_REMOVED lines=11> */
.L_x_1:


//--------------------- .nv.global.init           --------------------------
	.section	.nv.global.init,"aw",@progbits
.nv.global.init:
	.type		_$_str,@object
	.size		_$_str,(_$_str_$_2 - _$_str)
_$_str:
        /*0000*/ 	.byte	0x5f, 0x5f, 0x43, 0x55, 0x44, 0x41, 0x5f, 0x46, 0x54, 0x5a, 0x00
	.type		_$_str_$_2,@object
	.size		_$_str_$_2,(.L_1 - _$_str_$_2)
_$_str_$_2:
        /*000b*/ 	.byte	0x5f, 0x5f, 0x43, 0x55, 0x44, 0x41, 0x5f, 0x50, 0x52, 0x45, 0x43, 0x5f, 0x53, 0x51, 0x52, 0x54
        /*001b*/ 	.byte	0x00
.L_1:


//--------------------- .nv.constant0.triton_poi_fused__native_batch_norm_legit_no_training_add_relu_19 --------------------------
	.section	.nv.constant0.triton_poi_fused__native_batch_norm_legit_no_training_add_relu_19,"a",@progbits
	.sectionflags	@""
	.align	4
.nv.constant0.triton_poi_fused__native_batch_norm_legit_no_training_add_relu_19:
	.zero		588
